//
// Generated by NVIDIA NVVM Compiler
//
// Compiler Build ID: CL-36424714
// Cuda compilation tools, release 13.0, V13.0.88
// Based on NVVM 20.0.0
//

.version 9.0
.target sm_100
.address_size 64

	// .globl	_Z9ptxKernelv
.global .align 16 .b8 device_struct[16];
.global .align 8 .u64 device_data;
.global .align 8 .u64 device_data_int;

.visible .entry _Z9ptxKernelv()
{


	ret;

}
	// .globl	_Z10ptxKernel1i
.visible .entry _Z10ptxKernel1i(
	.param .u32 _Z10ptxKernel1i_param_0
)
{
	.reg .pred 	%p<7>;
	.reg .b32 	%r<29>;
	.reg .b64 	%rd<25>;

	ld.param.u32 	%r11, [_Z10ptxKernel1i_param_0];
	mov.u32 	%r28, %tid.x;
	mov.u32 	%r2, %nctaid.x;
	setp.ge.s32 	%p1, %r28, %r11;
	@%p1 bra 	$L__BB1_6;
	add.s32 	%r12, %r28, %r2;
	max.s32 	%r13, %r11, %r12;
	setp.lt.s32 	%p2, %r12, %r11;
	selp.u32 	%r14, 1, 0, %p2;
	add.s32 	%r15, %r12, %r14;
	sub.s32 	%r16, %r13, %r15;
	div.u32 	%r17, %r16, %r2;
	add.s32 	%r3, %r17, %r14;
	and.b32  	%r18, %r3, 3;
	setp.eq.s32 	%p3, %r18, 3;
	@%p3 bra 	$L__BB1_4;
	add.s32 	%r19, %r3, 1;
	and.b32  	%r20, %r19, 3;
	mul.wide.u32 	%rd24, %r28, 4;
	mul.wide.u32 	%rd2, %r2, 4;
	neg.s32 	%r26, %r20;
	mad.lo.s32 	%r28, %r2, %r20, %r28;
$L__BB1_3:
	.pragma "nounroll";
	ld.global.u64 	%rd5, [device_data_int];
	cvta.to.global.u64 	%rd6, %rd5;
	add.s64 	%rd7, %rd6, %rd24;
	mov.b32 	%r21, 3;
	st.global.u32 	[%rd7], %r21;
	add.s64 	%rd24, %rd24, %rd2;
	add.s32 	%r26, %r26, 1;
	setp.ne.s32 	%p4, %r26, 0;
	@%p4 bra 	$L__BB1_3;
$L__BB1_4:
	setp.lt.u32 	%p5, %r3, 3;
	@%p5 bra 	$L__BB1_6;
$L__BB1_5:
	ld.global.u64 	%rd8, [device_data_int];
	cvta.to.global.u64 	%rd9, %rd8;
	mul.wide.u32 	%rd10, %r28, 4;
	add.s64 	%rd11, %rd9, %rd10;
	mov.b32 	%r22, 3;
	st.global.u32 	[%rd11], %r22;
	add.s32 	%r23, %r28, %r2;
	ld.global.u64 	%rd12, [device_data_int];
	cvta.to.global.u64 	%rd13, %rd12;
	mul.wide.u32 	%rd14, %r23, 4;
	add.s64 	%rd15, %rd13, %rd14;
	st.global.u32 	[%rd15], %r22;
	add.s32 	%r24, %r23, %r2;
	ld.global.u64 	%rd16, [device_data_int];
	cvta.to.global.u64 	%rd17, %rd16;
	mul.wide.u32 	%rd18, %r24, 4;
	add.s64 	%rd19, %rd17, %rd18;
	st.global.u32 	[%rd19], %r22;
	add.s32 	%r25, %r24, %r2;
	ld.global.u64 	%rd20, [device_data_int];
	cvta.to.global.u64 	%rd21, %rd20;
	mul.wide.u32 	%rd22, %r25, 4;
	add.s64 	%rd23, %rd21, %rd22;
	st.global.u32 	[%rd23], %r22;
	add.s32 	%r28, %r25, %r2;
	setp.lt.s32 	%p6, %r28, %r11;
	@%p6 bra 	$L__BB1_5;
$L__BB1_6:
	ret;

}
	// .globl	_Z10ptxKernel2i
.visible .entry _Z10ptxKernel2i(
	.param .u32 _Z10ptxKernel2i_param_0
)
{
	.reg .pred 	%p<7>;
	.reg .b16 	%rs<3>;
	.reg .b32 	%r<27>;
	.reg .b64 	%rd<25>;

	ld.param.u32 	%r11, [_Z10ptxKernel2i_param_0];
	mov.u32 	%r26, %tid.x;
	mov.u32 	%r2, %nctaid.x;
	setp.ge.s32 	%p1, %r26, %r11;
	@%p1 bra 	$L__BB2_6;
	add.s32 	%r12, %r26, %r2;
	max.s32 	%r13, %r11, %r12;
	setp.lt.s32 	%p2, %r12, %r11;
	selp.u32 	%r14, 1, 0, %p2;
	add.s32 	%r15, %r12, %r14;
	sub.s32 	%r16, %r13, %r15;
	div.u32 	%r17, %r16, %r2;
	add.s32 	%r3, %r17, %r14;
	and.b32  	%r18, %r3, 3;
	setp.eq.s32 	%p3, %r18, 3;
	@%p3 bra 	$L__BB2_4;
	add.s32 	%r19, %r3, 1;
	and.b32  	%r20, %r19, 3;
	mul.wide.u32 	%rd24, %r26, 4;
	mul.wide.u32 	%rd2, %r2, 4;
	neg.s32 	%r24, %r20;
	mad.lo.s32 	%r26, %r2, %r20, %r26;
$L__BB2_3:
	.pragma "nounroll";
	ld.global.u64 	%rd5, [device_data];
	cvta.to.global.u64 	%rd6, %rd5;
	add.s64 	%rd7, %rd6, %rd24;
	mov.b16 	%rs1, 3;
	st.global.u8 	[%rd7], %rs1;
	add.s64 	%rd24, %rd24, %rd2;
	add.s32 	%r24, %r24, 1;
	setp.ne.s32 	%p4, %r24, 0;
	@%p4 bra 	$L__BB2_3;
$L__BB2_4:
	setp.lt.u32 	%p5, %r3, 3;
	@%p5 bra 	$L__BB2_6;
$L__BB2_5:
	ld.global.u64 	%rd8, [device_data];
	cvta.to.global.u64 	%rd9, %rd8;
	mul.wide.u32 	%rd10, %r26, 4;
	add.s64 	%rd11, %rd9, %rd10;
	mov.b16 	%rs2, 3;
	st.global.u8 	[%rd11], %rs2;
	add.s32 	%r21, %r26, %r2;
	ld.global.u64 	%rd12, [device_data];
	cvta.to.global.u64 	%rd13, %rd12;
	mul.wide.u32 	%rd14, %r21, 4;
	add.s64 	%rd15, %rd13, %rd14;
	st.global.u8 	[%rd15], %rs2;
	add.s32 	%r22, %r21, %r2;
	ld.global.u64 	%rd16, [device_data];
	cvta.to.global.u64 	%rd17, %rd16;
	mul.wide.u32 	%rd18, %r22, 4;
	add.s64 	%rd19, %rd17, %rd18;
	st.global.u8 	[%rd19], %rs2;
	add.s32 	%r23, %r22, %r2;
	ld.global.u64 	%rd20, [device_data];
	cvta.to.global.u64 	%rd21, %rd20;
	mul.wide.u32 	%rd22, %r23, 4;
	add.s64 	%rd23, %rd21, %rd22;
	st.global.u8 	[%rd23], %rs2;
	add.s32 	%r26, %r23, %r2;
	setp.lt.s32 	%p6, %r26, %r11;
	@%p6 bra 	$L__BB2_5;
$L__BB2_6:
	ret;

}


// ===== COMPILED SASS (sm_100) =====

	.target	sm_100

	.elftype	@"ET_EXEC"


//--------------------- .note.nv.tkinfo           --------------------------
	.section	.note.nv.tkinfo,"",@"SHT_NOTE"
	.sectionflags	@"SHF_NOTE_NV_TKINFO"
	.tkinfo
        /*0018*/ 	.word	0x00000002
        /*0030*/ 	.string	""
        /*0030*/ 	.string	"ptxas"
        /*0030*/ 	.string	"Cuda compilation tools, release 13.0, V13.0.88"
        /*0030*/ 	.string	"Build cuda_13.0.r13.0/compiler.36424714_0"
        /*0030*/ 	.string	"-arch sm_100 -m 64 "



//--------------------- .note.nv.cuinfo           --------------------------
	.section	.note.nv.cuinfo,"",@"SHT_NOTE"
	.sectionflags	@"SHF_NOTE_NV_CUINFO"
        /*0018*/ 	.short	0x0002
        /*001a*/ 	.short	0x0064
        /*001c*/ 	.short	0x0082
	.zero		2


//--------------------- .nv.info                  --------------------------
	.section	.nv.info,"",@"SHT_CUDA_INFO"
	.align	4


	//----- nvinfo : EIATTR_REGCOUNT
	.align		4
        /*0000*/ 	.byte	0x04, 0x2f
        /*0002*/ 	.short	(.L_4 - .L_3)
	.align		4
.L_3:
        /*0004*/ 	.word	index@(_Z9ptxKernelv)
        /*0008*/ 	.word	0x00000004


	//----- nvinfo : EIATTR_FRAME_SIZE
	.align		4
.L_4:
        /*000c*/ 	.byte	0x04, 0x11
        /*000e*/ 	.short	(.L_6 - .L_5)
	.align		4
.L_5:
        /*0010*/ 	.word	index@(_Z9ptxKernelv)
        /*0014*/ 	.word	0x00000000


	//----- nvinfo : EIATTR_REGCOUNT
	.align		4
.L_6:
        /*0018*/ 	.byte	0x04, 0x2f
        /*001a*/ 	.short	(.L_8 - .L_7)
	.align		4
.L_7:
        /*001c*/ 	.word	index@(_Z10ptxKernel1i)
        /*0020*/ 	.word	0x00000012


	//----- nvinfo : EIATTR_FRAME_SIZE
	.align		4
.L_8:
        /*0024*/ 	.byte	0x04, 0x11
        /*0026*/ 	.short	(.L_10 - .L_9)
	.align		4
.L_9:
        /*0028*/ 	.word	index@(_Z10ptxKernel1i)
        /*002c*/ 	.word	0x00000000


	//----- nvinfo : EIATTR_REGCOUNT
	.align		4
.L_10:
        /*0030*/ 	.byte	0x04, 0x2f
        /*0032*/ 	.short	(.L_12 - .L_11)
	.align		4
.L_11:
        /*0034*/ 	.word	index@(_Z10ptxKernel2i)
        /*0038*/ 	.word	0x00000010


	//----- nvinfo : EIATTR_FRAME_SIZE
	.align		4
.L_12:
        /*003c*/ 	.byte	0x04, 0x11
        /*003e*/ 	.short	(.L_14 - .L_13)
	.align		4
.L_13:
        /*0040*/ 	.word	index@(_Z10ptxKernel2i)
        /*0044*/ 	.word	0x00000000


	//----- nvinfo : EIATTR_MIN_STACK_SIZE
	.align		4
.L_14:
        /*0048*/ 	.byte	0x04, 0x12
        /*004a*/ 	.short	(.L_16 - .L_15)
	.align		4
.L_15:
        /*004c*/ 	.word	index@(_Z10ptxKernel2i)
        /*0050*/ 	.word	0x00000000


	//----- nvinfo : EIATTR_MIN_STACK_SIZE
	.align		4
.L_16:
        /*0054*/ 	.byte	0x04, 0x12
        /*0056*/ 	.short	(.L_18 - .L_17)
	.align		4
.L_17:
        /*0058*/ 	.word	index@(_Z10ptxKernel1i)
        /*005c*/ 	.word	0x00000000


	//----- nvinfo : EIATTR_MIN_STACK_SIZE
	.align		4
.L_18:
        /*0060*/ 	.byte	0x04, 0x12
        /*0062*/ 	.short	(.L_20 - .L_19)
	.align		4
.L_19:
        /*0064*/ 	.word	index@(_Z9ptxKernelv)
        /*0068*/ 	.word	0x00000000
.L_20:


//--------------------- .nv.compat                --------------------------
	.section	.nv.compat,"",@"SHT_CUDA_COMPAT_INFO"
	.align	4
        /*0000*/ 	.byte	0x02, 0x09, 0x00, 0x00, 0x02, 0x02, 0x01, 0x00, 0x02, 0x05, 0x05, 0x00, 0x03, 0x07, 0x01, 0x01
        /*0010*/ 	.byte	0x02, 0x03, 0x00, 0x00, 0x02, 0x06, 0x01, 0x00, 0x04, 0x0b, 0x08, 0x00, 0x09, 0x00, 0x00, 0x00
        /*0020*/ 	.byte	0x00, 0x00, 0x00, 0x00


//--------------------- .nv.info._Z10ptxKernel2i  --------------------------
	.section	.nv.info._Z10ptxKernel2i,"",@"SHT_CUDA_INFO"
	.sectionflags	@""
	.align	4


	//----- nvinfo : EIATTR_CUDA_API_VERSION
	.align		4
        /*0000*/ 	.byte	0x04, 0x37
        /*0002*/ 	.short	(.L_22 - .L_21)
.L_21:
        /*0004*/ 	.word	0x00000082


	//----- nvinfo : EIATTR_KPARAM_INFO
	.align		4
.L_22:
        /*0008*/ 	.byte	0x04, 0x17
        /*000a*/ 	.short	(.L_24 - .L_23)
.L_23:
        /*000c*/ 	.word	0x00000000
        /*0010*/ 	.short	0x0000
        /*0012*/ 	.short	0x0000
        /*0014*/ 	.byte	0x00, 0xf0, 0x11, 0x00


	//----- nvinfo : EIATTR_SPARSE_MMA_MASK
	.align		4
.L_24:
        /*0018*/ 	.byte	0x03, 0x50
        /*001a*/ 	.short	0x0000


	//----- nvinfo : EIATTR_MAXREG_COUNT
	.align		4
        /*001c*/ 	.byte	0x03, 0x1b
        /*001e*/ 	.short	0x00ff


	//----- nvinfo : EIATTR_MERCURY_ISA_VERSION
	.align		4
        /*0020*/ 	.byte	0x03, 0x5f
        /*0022*/ 	.short	0x0101


	//----- nvinfo : EIATTR_VRC_CTA_INIT_COUNT
	.align		4
        /*0024*/ 	.byte	0x02, 0x4a
	.zero		1
	.zero		1


	//----- nvinfo : EIATTR_EXIT_INSTR_OFFSETS
	.align		4
        /*0028*/ 	.byte	0x04, 0x1c
        /*002a*/ 	.short	(.L_26 - .L_25)


	//   ....[0]....
.L_25:
        /*002c*/ 	.word	0x00000050


	//   ....[1]....
        /*0030*/ 	.word	0x00000340


	//   ....[2]....
        /*0034*/ 	.word	0x00000490


	//----- nvinfo : EIATTR_CRS_STACK_SIZE
	.align		4
.L_26:
        /*0038*/ 	.byte	0x04, 0x1e
        /*003a*/ 	.short	(.L_28 - .L_27)
.L_27:
        /*003c*/ 	.word	0x00000000


	//----- nvinfo : EIATTR_CBANK_PARAM_SIZE
	.align		4
.L_28:
        /*0040*/ 	.byte	0x03, 0x19
        /*0042*/ 	.short	0x0004


	//----- nvinfo : EIATTR_PARAM_CBANK
	.align		4
        /*0044*/ 	.byte	0x04, 0x0a
        /*0046*/ 	.short	(.L_30 - .L_29)
	.align		4
.L_29:
        /*0048*/ 	.word	index@(.nv.constant0._Z10ptxKernel2i)
        /*004c*/ 	.short	0x0380
        /*004e*/ 	.short	0x0004


	//----- nvinfo : EIATTR_SW_WAR
	.align		4
.L_30:
        /*0050*/ 	.byte	0x04, 0x36
        /*0052*/ 	.short	(.L_32 - .L_31)
.L_31:
        /*0054*/ 	.word	0x00000008
.L_32:


//--------------------- .nv.info._Z10ptxKernel1i  --------------------------
	.section	.nv.info._Z10ptxKernel1i,"",@"SHT_CUDA_INFO"
	.sectionflags	@""
	.align	4


	//----- nvinfo : EIATTR_CUDA_API_VERSION
	.align		4
        /*0000*/ 	.byte	0x04, 0x37
        /*0002*/ 	.short	(.L_34 - .L_33)
.L_33:
        /*0004*/ 	.word	0x00000082


	//----- nvinfo : EIATTR_KPARAM_INFO
	.align		4
.L_34:
        /*0008*/ 	.byte	0x04, 0x17
        /*000a*/ 	.short	(.L_36 - .L_35)
.L_35:
        /*000c*/ 	.word	0x00000000
        /*0010*/ 	.short	0x0000
        /*0012*/ 	.short	0x0000
        /*0014*/ 	.byte	0x00, 0xf0, 0x11, 0x00


	//----- nvinfo : EIATTR_SPARSE_MMA_MASK
	.align		4
.L_36:
        /*0018*/ 	.byte	0x03, 0x50
        /*001a*/ 	.short	0x0000


	//----- nvinfo : EIATTR_MAXREG_COUNT
	.align		4
        /*001c*/ 	.byte	0x03, 0x1b
        /*001e*/ 	.short	0x00ff


	//----- nvinfo : EIATTR_MERCURY_ISA_VERSION
	.align		4
        /*0020*/ 	.byte	0x03, 0x5f
        /*0022*/ 	.short	0x0101


	//----- nvinfo : EIATTR_VRC_CTA_INIT_COUNT
	.align		4
        /*0024*/ 	.byte	0x02, 0x4a
	.zero		1
	.zero		1


	//----- nvinfo : EIATTR_EXIT_INSTR_OFFSETS
	.align		4
        /*0028*/ 	.byte	0x04, 0x1c
        /*002a*/ 	.short	(.L_38 - .L_37)


	//   ....[0]....
.L_37:
        /*002c*/ 	.word	0x00000050


	//   ....[1]....
        /*0030*/ 	.word	0x00000340


	//   ....[2]....
        /*0034*/ 	.word	0x00000490


	//----- nvinfo : EIATTR_CRS_STACK_SIZE
	.align		4
.L_38:
        /*0038*/ 	.byte	0x04, 0x1e
        /*003a*/ 	.short	(.L_40 - .L_39)
.L_39:
        /*003c*/ 	.word	0x00000000


	//----- nvinfo : EIATTR_CBANK_PARAM_SIZE
	.align		4
.L_40:
        /*0040*/ 	.byte	0x03, 0x19
        /*0042*/ 	.short	0x0004


	//----- nvinfo : EIATTR_PARAM_CBANK
	.align		4
        /*0044*/ 	.byte	0x04, 0x0a
        /*0046*/ 	.short	(.L_42 - .L_41)
	.align		4
.L_41:
        /*0048*/ 	.word	index@(.nv.constant0._Z10ptxKernel1i)
        /*004c*/ 	.short	0x0380
        /*004e*/ 	.short	0x0004


	//----- nvinfo : EIATTR_SW_WAR
	.align		4
.L_42:
        /*0050*/ 	.byte	0x04, 0x36
        /*0052*/ 	.short	(.L_44 - .L_43)
.L_43:
        /*0054*/ 	.word	0x00000008
.L_44:


//--------------------- .nv.info._Z9ptxKernelv    --------------------------
	.section	.nv.info._Z9ptxKernelv,"",@"SHT_CUDA_INFO"
	.sectionflags	@""
	.align	4


	//----- nvinfo : EIATTR_CUDA_API_VERSION
	.align		4
        /*0000*/ 	.byte	0x04, 0x37
        /*0002*/ 	.short	(.L_46 - .L_45)
.L_45:
        /*0004*/ 	.word	0x00000082


	//----- nvinfo : EIATTR_SPARSE_MMA_MASK
	.align		4
.L_46:
        /*0008*/ 	.byte	0x03, 0x50
        /*000a*/ 	.short	0x0000


	//----- nvinfo : EIATTR_MAXREG_COUNT
	.align		4
        /*000c*/ 	.byte	0x03, 0x1b
        /*000e*/ 	.short	0x00ff


	//----- nvinfo : EIATTR_MERCURY_ISA_VERSION
	.align		4
        /*0010*/ 	.byte	0x03, 0x5f
        /*0012*/ 	.short	0x0101


	//----- nvinfo : EIATTR_VRC_CTA_INIT_COUNT
	.align		4
        /*0014*/ 	.byte	0x02, 0x4a
	.zero		1
	.zero		1


	//----- nvinfo : EIATTR_EXIT_INSTR_OFFSETS
	.align		4
        /*0018*/ 	.byte	0x04, 0x1c
        /*001a*/ 	.short	(.L_48 - .L_47)


	//   ....[0]....
.L_47:
        /*001c*/ 	.word	0x00000010


	//----- nvinfo : EIATTR_SW_WAR
	.align		4
.L_48:
        /*0020*/ 	.byte	0x04, 0x36
        /*0022*/ 	.short	(.L_50 - .L_49)
.L_49:
        /*0024*/ 	.word	0x00000008
.L_50:


//--------------------- .nv.callgraph             --------------------------
	.section	.nv.callgraph,"",@"SHT_CUDA_CALLGRAPH"
	.align	4
	.sectionentsize	8
	.align		4
        /*0000*/ 	.word	0x00000000
	.align		4
        /*0004*/ 	.word	0xffffffff
	.align		4
        /*0008*/ 	.word	0x00000000
	.align		4
        /*000c*/ 	.word	0xfffffffe
	.align		4
        /*0010*/ 	.word	0x00000000
	.align		4
        /*0014*/ 	.word	0xfffffffd
	.align		4
        /*0018*/ 	.word	0x00000000
	.align		4
        /*001c*/ 	.word	0xfffffffc


//--------------------- .nv.constant4             --------------------------
	.section	.nv.constant4,"a",@progbits
	.align	8
	.align		8
.nv.constant4:
        /*0000*/ 	.dword	device_struct
	.align		8
        /*0008*/ 	.dword	device_data
	.align		8
        /*0010*/ 	.dword	device_data_int


//--------------------- .text._Z10ptxKernel2i     --------------------------
	.section	.text._Z10ptxKernel2i,"ax",@progbits
	.align	128
        .global         _Z10ptxKernel2i
        .type           _Z10ptxKernel2i,@function
        .size           _Z10ptxKernel2i,(.L_x_11 - _Z10ptxKernel2i)
        .other          _Z10ptxKernel2i,@"STO_CUDA_ENTRY STV_DEFAULT"
_Z10ptxKernel2i:
.text._Z10ptxKernel2i:
[----:B------:R-:W-:Y:S01]  /*0000*/  LDC R1, c[0x0][0x37c] ;  /* 0x0000df00ff017b82 */ /* 0x000fe20000000800 */
[----:B------:R-:W0:Y:S01]  /*0010*/  S2R R3, SR_TID.X ;  /* 0x0000000000037919 */ /* 0x000e220000002100 */
[----:B------:R-:W0:Y:S06]  /*0020*/  LDCU UR6, c[0x0][0x380] ;  /* 0x00007000ff0677ac */ /* 0x000e2c0008000800 */
[----:B------:R-:W1:Y:S01]  /*0030*/  LDC R0, c[0x0][0x370] ;  /* 0x0000dc00ff007b82 */ /* 0x000e620000000800 */
[----:B0-----:R-:W-:-:S13]  /*0040*/  ISETP.GE.AND P0, PT, R3, UR6, PT ;  /* 0x0000000603007c0c */ /* 0x001fda000bf06270 */
[----:B------:R-:W-:Y:S05]  /*0050*/  @P0 EXIT ;  /* 0x000000000000094d */ /* 0x000fea0003800000 */
[----:B-1----:R-:W0:Y:S01]  /*0060*/  I2F.U32.RP R8, R0 ;  /* 0x0000000000087306 */ /* 0x002e220000209000 */
[----:B------:R-:W-:Y:S01]  /*0070*/  IADD3 R2, PT, PT, R3, R0, RZ ;  /* 0x0000000003027210 */ /* 0x000fe20007ffe0ff */
[----:B------:R-:W1:Y:S01]  /*0080*/  LDCU.64 UR4, c[0x0][0x358] ;  /* 0x00006b00ff0477ac */ /* 0x000e620008000a00 */
[----:B------:R-:W-:Y:S01]  /*0090*/  ISETP.NE.U32.AND P2, PT, R0, RZ, PT ;  /* 0x000000ff0000720c */ /* 0x000fe20003f45070 */
[----:B------:R-:W-:Y:S01]  /*00a0*/  BSSY.RECONVERGENT B0, `(.L_x_0) ;  /* 0x0000029000007945 */ /* 0x000fe20003800200 */
[C---:B------:R-:W-:Y:S02]  /*00b0*/  ISETP.GE.AND P0, PT, R2.reuse, UR6, PT ;  /* 0x0000000602007c0c */ /* 0x040fe4000bf06270 */
[----:B------:R-:W-:Y:S02]  /*00c0*/  VIMNMX R7, PT, PT, R2, UR6, !PT ;  /* 0x0000000602077c48 */ /* 0x000fe4000ffe0100 */
[----:B------:R-:W-:-:S04]  /*00d0*/  SEL R6, RZ, 0x1, P0 ;  /* 0x00000001ff067807 */ /* 0x000fc80000000000 */
[----:B------:R-:W-:Y:S01]  /*00e0*/  IADD3 R7, PT, PT, R7, -R2, -R6 ;  /* 0x8000000207077210 */ /* 0x000fe20007ffe806 */
[----:B0-----:R-:W0:Y:S02]  /*00f0*/  MUFU.RCP R8, R8 ;  /* 0x0000000800087308 */ /* 0x001e240000001000 */
[----:B0-----:R-:W-:-:S06]  /*0100*/  VIADD R4, R8, 0xffffffe ;  /* 0x0ffffffe08047836 */ /* 0x001fcc0000000000 */
[----:B------:R0:W2:Y:S02]  /*0110*/  F2I.FTZ.U32.TRUNC.NTZ R5, R4 ;  /* 0x0000000400057305 */ /* 0x0000a4000021f000 */
[----:B0-----:R-:W-:Y:S02]  /*0120*/  IMAD.MOV.U32 R4, RZ, RZ, RZ ;  /* 0x000000ffff047224 */ /* 0x001fe400078e00ff */
[----:B--2---:R-:W-:-:S04]  /*0130*/  IMAD.MOV R9, RZ, RZ, -R5 ;  /* 0x000000ffff097224 */ /* 0x004fc800078e0a05 */
[----:B------:R-:W-:-:S04]  /*0140*/  IMAD R9, R9, R0, RZ ;  /* 0x0000000009097224 */ /* 0x000fc800078e02ff */
[----:B------:R-:W-:-:S06]  /*0150*/  IMAD.HI.U32 R8, R5, R9, R4 ;  /* 0x0000000905087227 */ /* 0x000fcc00078e0004 */
[----:B------:R-:W-:-:S04]  /*0160*/  IMAD.HI.U32 R5, R8, R7, RZ ;  /* 0x0000000708057227 */ /* 0x000fc800078e00ff */
[----:B------:R-:W-:-:S04]  /*0170*/  IMAD.MOV R2, RZ, RZ, -R5 ;  /* 0x000000ffff027224 */ /* 0x000fc800078e0a05 */
[----:B------:R-:W-:-:S05]  /*0180*/  IMAD R7, R0, R2, R7 ;  /* 0x0000000200077224 */ /* 0x000fca00078e0207 */
[----:B------:R-:W-:-:S13]  /*0190*/  ISETP.GE.U32.AND P0, PT, R7, R0, PT ;  /* 0x000000000700720c */ /* 0x000fda0003f06070 */
[----:B------:R-:W-:Y:S01]  /*01a0*/  @P0 IADD3 R7, PT, PT, R7, -R0, RZ ;  /* 0x8000000007070210 */ /* 0x000fe20007ffe0ff */
[----:B------:R-:W-:-:S03]  /*01b0*/  @P0 VIADD R5, R5, 0x1 ;  /* 0x0000000105050836 */ /* 0x000fc60000000000 */
[----:B------:R-:W-:-:S13]  /*01c0*/  ISETP.GE.U32.AND P1, PT, R7, R0, PT ;  /* 0x000000000700720c */ /* 0x000fda0003f26070 */
[----:B------:R-:W-:Y:S01]  /*01d0*/  @P1 VIADD R5, R5, 0x1 ;  /* 0x0000000105051836 */ /* 0x000fe20000000000 */
[----:B------:R-:W-:-:S04]  /*01e0*/  @!P2 LOP3.LUT R5, RZ, R0, RZ, 0x33, !PT ;  /* 0x00000000ff05a212 */ /* 0x000fc800078e33ff */
[----:B------:R-:W-:-:S04]  /*01f0*/  IADD3 R2, PT, PT, R6, R5, RZ ;  /* 0x0000000506027210 */ /* 0x000fc80007ffe0ff */
[C---:B------:R-:W-:Y:S02]  /*0200*/  LOP3.LUT R4, R2.reuse, 0x3, RZ, 0xc0, !PT ;  /* 0x0000000302047812 */ /* 0x040fe400078ec0ff */
[----:B------:R-:W-:Y:S02]  /*0210*/  ISETP.GE.U32.AND P0, PT, R2, 0x3, PT ;  /* 0x000000030200780c */ /* 0x000fe40003f06070 */
[----:B------:R-:W-:-:S13]  /*0220*/  ISETP.NE.AND P1, PT, R4, 0x3, PT ;  /* 0x000000030400780c */ /* 0x000fda0003f25270 */
[----:B-1----:R-:W-:Y:S05]  /*0230*/  @!P1 BRA `(.L_x_1) ;  /* 0x00000000003c9947 */ /* 0x002fea0003800000 */
[----:B------:R-:W0:Y:S01]  /*0240*/  LDC.64 R6, c[0x4][0x8] ;  /* 0x01000200ff067b82 */ /* 0x000e220000000a00 */
[----:B------:R-:W-:Y:S02]  /*0250*/  VIADD R2, R2, 0x1 ;  /* 0x0000000102027836 */ /* 0x000fe40000000000 */
[----:B------:R-:W-:-:S03]  /*0260*/  IMAD.WIDE.U32 R4, R3, 0x4, RZ ;  /* 0x0000000403047825 */ /* 0x000fc600078e00ff */
[----:B------:R-:W-:-:S05]  /*0270*/  LOP3.LUT R2, R2, 0x3, RZ, 0xc0, !PT ;  /* 0x0000000302027812 */ /* 0x000fca00078ec0ff */
[C---:B------:R-:W-:Y:S01]  /*0280*/  IMAD R3, R2.reuse, R0, R3 ;  /* 0x0000000002037224 */ /* 0x040fe200078e0203 */
[----:B------:R-:W-:-:S07]  /*0290*/  IADD3 R2, PT, PT, -R2, RZ, RZ ;  /* 0x000000ff02027210 */ /* 0x000fce0007ffe1ff */
.L_x_2:
[----:B01----:R-:W2:Y:S01]  /*02a0*/  LDG.E.64 R8, desc[UR4][R6.64] ;  /* 0x0000000406087981 */ /* 0x003ea2000c1e1b00 */
[----:B------:R-:W-:Y:S02]  /*02b0*/  IMAD.MOV.U32 R10, RZ, RZ, 0x3 ;  /* 0x00000003ff0a7424 */ /* 0x000fe400078e00ff */
[----:B------:R-:W-:Y:S01]  /*02c0*/  VIADD R2, R2, 0x1 ;  /* 0x0000000102027836 */ /* 0x000fe20000000000 */
[----:B--2---:R-:W-:-:S04]  /*02d0*/  IADD3 R8, P1, PT, R8, R4, RZ ;  /* 0x0000000408087210 */ /* 0x004fc80007f3e0ff */
[----:B------:R-:W-:Y:S01]  /*02e0*/  IADD3.X R9, PT, PT, R9, R5, RZ, P1, !PT ;  /* 0x0000000509097210 */ /* 0x000fe20000ffe4ff */
[----:B------:R-:W-:Y:S01]  /*02f0*/  IMAD.WIDE.U32 R4, R0, 0x4, R4 ;  /* 0x0000000400047825 */ /* 0x000fe200078e0004 */
[----:B------:R-:W-:-:S03]  /*0300*/  ISETP.NE.AND P1, PT, R2, RZ, PT ;  /* 0x000000ff0200720c */ /* 0x000fc60003f25270 */
[----:B------:R1:W-:Y:S10]  /*0310*/  STG.E.U8 desc[UR4][R8.64], R10 ;  /* 0x0000000a08007986 */ /* 0x0003f4000c101104 */
[----:B------:R-:W-:Y:S05]  /*0320*/  @P1 BRA `(.L_x_2) ;  /* 0xfffffffc00dc1947 */ /* 0x000fea000383ffff */
.L_x_1:
[----:B------:R-:W-:Y:S05]  /*0330*/  BSYNC.RECONVERGENT B0 ;  /* 0x0000000000007941 */ /* 0x000fea0003800200 */
.L_x_0:
[----:B------:R-:W-:Y:S05]  /*0340*/  @!P0 EXIT ;  /* 0x000000000000894d */ /* 0x000fea0003800000 */
[----:B------:R-:W0:Y:S02]  /*0350*/  LDC.64 R4, c[0x4][0x8] ;  /* 0x01000200ff047b82 */ /* 0x000e240000000a00 */
.L_x_3:
[----:B0-----:R-:W2:Y:S01]  /*0360*/  LDG.E.64 R6, desc[UR4][R4.64] ;  /* 0x0000000404067981 */ /* 0x001ea2000c1e1b00 */
[----:B------:R-:W-:Y:S02]  /*0370*/  HFMA2 R12, -RZ, RZ, 0, 1.78813934326171875e-07 ;  /* 0x00000003ff0c7431 */ /* 0x000fe400000001ff */
[----:B--2---:R-:W-:-:S05]  /*0380*/  IMAD.WIDE.U32 R6, R3, 0x4, R6 ;  /* 0x0000000403067825 */ /* 0x004fca00078e0006 */
[----:B------:R0:W-:Y:S04]  /*0390*/  STG.E.U8 desc[UR4][R6.64], R12 ;  /* 0x0000000c06007986 */ /* 0x0001e8000c101104 */
[----:B-1----:R-:W2:Y:S01]  /*03a0*/  LDG.E.64 R8, desc[UR4][R4.64] ;  /* 0x0000000404087981 */ /* 0x002ea2000c1e1b00 */
[----:B------:R-:W-:-:S04]  /*03b0*/  IMAD.IADD R11, R0, 0x1, R3 ;  /* 0x00000001000b7824 */ /* 0x000fc800078e0203 */
[----:B--2---:R-:W-:-:S05]  /*03c0*/  IMAD.WIDE.U32 R8, R11, 0x4, R8 ;  /* 0x000000040b087825 */ /* 0x004fca00078e0008 */
[----:B------:R2:W-:Y:S04]  /*03d0*/  STG.E.U8 desc[UR4][R8.64], R12 ;  /* 0x0000000c08007986 */ /* 0x0005e8000c101104 */
[----:B------:R-:W3:Y:S01]  /*03e0*/  LDG.E.64 R2, desc[UR4][R4.64] ;  /* 0x0000000404027981 */ /* 0x000ee2000c1e1b00 */
[----:B------:R-:W-:-:S05]  /*03f0*/  IADD3 R13, PT, PT, R11, R0, RZ ;  /* 0x000000000b0d7210 */ /* 0x000fca0007ffe0ff */
[----:B---3--:R-:W-:-:S05]  /*0400*/  IMAD.WIDE.U32 R10, R13, 0x4, R2 ;  /* 0x000000040d0a7825 */ /* 0x008fca00078e0002 */
[----:B------:R2:W-:Y:S04]  /*0410*/  STG.E.U8 desc[UR4][R10.64], R12 ;  /* 0x0000000c0a007986 */ /* 0x0005e8000c101104 */
[----:B------:R-:W0:Y:S01]  /*0420*/  LDG.E.64 R2, desc[UR4][R4.64] ;  /* 0x0000000404027981 */ /* 0x000e22000c1e1b00 */
[----:B------:R-:W-:-:S04]  /*0430*/  IMAD.IADD R13, R13, 0x1, R0 ;  /* 0x000000010d0d7824 */ /* 0x000fc800078e0200 */
[C---:B0-----:R-:W-:Y:S01]  /*0440*/  IMAD.WIDE.U32 R6, R13.reuse, 0x4, R2 ;  /* 0x000000040d067825 */ /* 0x041fe200078e0002 */
[----:B------:R-:W-:-:S04]  /*0450*/  IADD3 R3, PT, PT, R13, R0, RZ ;  /* 0x000000000d037210 */ /* 0x000fc80007ffe0ff */
[----:B------:R2:W-:Y:S01]  /*0460*/  STG.E.U8 desc[UR4][R6.64], R12 ;  /* 0x0000000c06007986 */ /* 0x0005e2000c101104 */
[----:B------:R-:W-:-:S13]  /*0470*/  ISETP.GE.AND P0, PT, R3, UR6, PT ;  /* 0x0000000603007c0c */ /* 0x000fda000bf06270 */
[----:B--2---:R-:W-:Y:S05]  /*0480*/  @!P0 BRA `(.L_x_3) ;  /* 0xfffffffc00b48947 */ /* 0x004fea000383ffff */
[----:B------:R-:W-:Y:S05]  /*0490*/  EXIT ;  /* 0x000000000000794d */ /* 0x000fea0003800000 */
.L_x_4:
[----:B------:R-:W-:-:S00]  /*04a0*/  BRA `(.L_x_4) ;  /* 0xfffffffc00fc7947 */ /* 0x000fc0000383ffff */
[----:B------:R-:W-:-:S00]  /*04b0*/  NOP ;  /* 0x0000000000007918 */ /* 0x000fc00000000000 */
        /* <DEDUP_REMOVED lines=12> */
.L_x_11:


//--------------------- .text._Z10ptxKernel1i     --------------------------
	.section	.text._Z10ptxKernel1i,"ax",@progbits
	.align	128
        .global         _Z10ptxKernel1i
        .type           _Z10ptxKernel1i,@function
        .size           _Z10ptxKernel1i,(.L_x_12 - _Z10ptxKernel1i)
        .other          _Z10ptxKernel1i,@"STO_CUDA_ENTRY STV_DEFAULT"
_Z10ptxKernel1i:
.text._Z10ptxKernel1i:
        /* <DEDUP_REMOVED lines=42> */
.L_x_7:
[----:B01----:R-:W2:Y:S01]  /*02a0*/  LDG.E.64 R8, desc[UR4][R6.64] ;  /* 0x0000000406087981 */ /* 0x003ea2000c1e1b00 */
[----:B------:R-:W-:Y:S02]  /*02b0*/  HFMA2 R11, -RZ, RZ, 0, 1.78813934326171875e-07 ;  /* 0x00000003ff0b7431 */ /* 0x000fe400000001ff */
[----:B------:R-:W-:Y:S01]  /*02c0*/  VIADD R2, R2, 0x1 ;  /* 0x0000000102027836 */ /* 0x000fe20000000000 */
[----:B--2---:R-:W-:-:S05]  /*02d0*/  IADD3 R8, P1, PT, R8, R4, RZ ;  /* 0x0000000408087210 */ /* 0x004fca0007f3e0ff */
[--C-:B------:R-:W-:Y:S01]  /*02e0*/  IMAD.X R9, R9, 0x1, R5.reuse, P1 ;  /* 0x0000000109097824 */ /* 0x100fe200008e0605 */
[----:B------:R-:W-:Y:S01]  /*02f0*/  ISETP.NE.AND P1, PT, R2, RZ, PT ;  /* 0x000000ff0200720c */ /* 0x000fe20003f25270 */
[----:B------:R-:W-:-:S03]  /*0300*/  IMAD.WIDE.U32 R4, R0, 0x4, R4 ;  /* 0x0000000400047825 */ /* 0x000fc600078e0004 */
[----:B------:R1:W-:Y:S09]  /*0310*/  STG.E desc[UR4][R8.64], R11 ;  /* 0x0000000b08007986 */ /* 0x0003f2000c101904 */
[----:B------:R-:W-:Y:S05]  /*0320*/  @P1 BRA `(.L_x_7) ;  /* 0xfffffffc00dc1947 */ /* 0x000fea000383ffff */
.L_x_6:
[----:B------:R-:W-:Y:S05]  /*0330*/  BSYNC.RECONVERGENT B0 ;  /* 0x0000000000007941 */ /* 0x000fea0003800200 */
.L_x_5:
[----:B------:R-:W-:Y:S05]  /*0340*/  @!P0 EXIT ;  /* 0x000000000000894d */ /* 0x000fea0003800000 */
[----:B------:R-:W0:Y:S02]  /*0350*/  LDC.64 R4, c[0x4][0x10] ;  /* 0x01000400ff047b82 */ /* 0x000e240000000a00 */
.L_x_8:
[----:B0-----:R-:W2:Y:S01]  /*0360*/  LDG.E.64 R6, desc[UR4][R4.64] ;  /* 0x0000000404067981 */ /* 0x001ea2000c1e1b00 */
[----:B------:R-:W-:Y:S02]  /*0370*/  HFMA2 R15, -RZ, RZ, 0, 1.78813934326171875e-07 ;  /* 0x00000003ff0f7431 */ /* 0x000fe400000001ff */
[----:B--2---:R-:W-:-:S05]  /*0380*/  IMAD.WIDE.U32 R6, R3, 0x4, R6 ;  /* 0x0000000403067825 */ /* 0x004fca00078e0006 */
[----:B------:R0:W-:Y:S04]  /*0390*/  STG.E desc[UR4][R6.64], R15 ;  /* 0x0000000f06007986 */ /* 0x0001e8000c101904 */
[----:B-1----:R-:W2:Y:S01]  /*03a0*/  LDG.E.64 R8, desc[UR4][R4.64] ;  /* 0x0000000404087981 */ /* 0x002ea2000c1e1b00 */
[----:B------:R-:W-:-:S04]  /*03b0*/  IMAD.IADD R11, R0, 0x1, R3 ;  /* 0x00000001000b7824 */ /* 0x000fc800078e0203 */
[----:B--2---:R-:W-:-:S05]  /*03c0*/  IMAD.WIDE.U32 R8, R11, 0x4, R8 ;  /* 0x000000040b087825 */ /* 0x004fca00078e0008 */
[----:B------:R2:W-:Y:S04]  /*03d0*/  STG.E desc[UR4][R8.64], R15 ;  /* 0x0000000f08007986 */ /* 0x0005e8000c101904 */
[----:B------:R-:W3:Y:S01]  /*03e0*/  LDG.E.64 R2, desc[UR4][R4.64] ;  /* 0x0000000404027981 */ /* 0x000ee2000c1e1b00 */
[----:B------:R-:W-:-:S05]  /*03f0*/  IADD3 R13, PT, PT, R11, R0, RZ ;  /* 0x000000000b0d7210 */ /* 0x000fca0007ffe0ff */
[----:B---3--:R-:W-:-:S05]  /*0400*/  IMAD.WIDE.U32 R10, R13, 0x4, R2 ;  /* 0x000000040d0a7825 */ /* 0x008fca00078e0002 */
[----:B------:R2:W-:Y:S04]  /*0410*/  STG.E desc[UR4][R10.64], R15 ;  /* 0x0000000f0a007986 */ /* 0x0005e8000c101904 */
[----:B------:R-:W0:Y:S01]  /*0420*/  LDG.E.64 R2, desc[UR4][R4.64] ;  /* 0x0000000404027981 */ /* 0x000e22000c1e1b00 */
[----:B------:R-:W-:-:S04]  /*0430*/  IMAD.IADD R13, R13, 0x1, R0 ;  /* 0x000000010d0d7824 */ /* 0x000fc800078e0200 */
[C---:B0-----:R-:W-:Y:S01]  /*0440*/  IMAD.WIDE.U32 R6, R13.reuse, 0x4, R2 ;  /* 0x000000040d067825 */ /* 0x041fe200078e0002 */
[----:B------:R-:W-:-:S04]  /*0450*/  IADD3 R3, PT, PT, R13, R0, RZ ;  /* 0x000000000d037210 */ /* 0x000fc80007ffe0ff */
[----:B------:R2:W-:Y:S01]  /*0460*/  STG.E desc[UR4][R6.64], R15 ;  /* 0x0000000f06007986 */ /* 0x0005e2000c101904 */
[----:B------:R-:W-:-:S13]  /*0470*/  ISETP.GE.AND P0, PT, R3, UR6, PT ;  /* 0x0000000603007c0c */ /* 0x000fda000bf06270 */
[----:B--2---:R-:W-:Y:S05]  /*0480*/  @!P0 BRA `(.L_x_8) ;  /* 0xfffffffc00b48947 */ /* 0x004fea000383ffff */
[----:B------:R-:W-:Y:S05]  /*0490*/  EXIT ;  /* 0x000000000000794d */ /* 0x000fea0003800000 */
.L_x_9:
        /* <DEDUP_REMOVED lines=14> */
.L_x_12:


//--------------------- .text._Z9ptxKernelv       --------------------------
	.section	.text._Z9ptxKernelv,"ax",@progbits
	.align	128
        .global         _Z9ptxKernelv
        .type           _Z9ptxKernelv,@function
        .size           _Z9ptxKernelv,(.L_x_13 - _Z9ptxKernelv)
        .other          _Z9ptxKernelv,@"STO_CUDA_ENTRY STV_DEFAULT"
_Z9ptxKernelv:
.text._Z9ptxKernelv:
[----:B------:R-:W-:Y:S01]  /*0000*/  LDC R1, c[0x0][0x37c] ;  /* 0x0000df00ff017b82 */ /* 0x000fe20000000800 */
[----:B------:R-:W-:Y:S05]  /*0010*/  EXIT ;  /* 0x000000000000794d */ /* 0x000fea0003800000 */
.L_x_10:
        /* <DEDUP_REMOVED lines=14> */
.L_x_13:


//--------------------- .nv.shared.reserved.0     --------------------------
	.section	.nv.shared.reserved.0,"aw",@nobits
	.weak		__nv_reservedSMEM_offset_0_alias
	.size		__nv_reservedSMEM_offset_0_alias, 0, 64
	.other		__nv_reservedSMEM_offset_0_alias,@"STO_CUDA_RESERVED_SHARED STV_DEFAULT"
__nv_reservedSMEM_offset_0_alias:
	.zero		0
	.zero		64


//--------------------- .nv.global                --------------------------
	.section	.nv.global,"aw",@nobits
	.align	16
.nv.global:
	.type		device_struct,@object
	.size		device_struct,(device_data_int - device_struct)
device_struct:
	.zero		16
	.type		device_data_int,@object
	.size		device_data_int,(device_data - device_data_int)
device_data_int:
	.zero		8
	.type		device_data,@object
	.size		device_data,(.L_1 - device_data)
device_data:
	.zero		8
.L_1:


//--------------------- .nv.constant0._Z10ptxKernel2i --------------------------
	.section	.nv.constant0._Z10ptxKernel2i,"a",@progbits
	.sectionflags	@""
	.align	4
.nv.constant0._Z10ptxKernel2i:
	.zero		900


//--------------------- .nv.constant0._Z10ptxKernel1i --------------------------
	.section	.nv.constant0._Z10ptxKernel1i,"a",@progbits
	.sectionflags	@""
	.align	4
.nv.constant0._Z10ptxKernel1i:
	.zero		900


//--------------------- .nv.constant0._Z9ptxKernelv --------------------------
	.section	.nv.constant0._Z9ptxKernelv,"a",@progbits
	.sectionflags	@""
	.align	4
.nv.constant0._Z9ptxKernelv:
	.zero		896


//--------------------- SYMBOLS --------------------------

	.type		.nv.reservedSmem.offset0,@object
	.size		.nv.reservedSmem.offset0,0x4
